//
// Generated by NVIDIA NVVM Compiler
//
// Compiler Build ID: CL-36424714
// Cuda compilation tools, release 13.0, V13.0.88
// Based on NVVM 20.0.0
//

.version 9.0
.target sm_100
.address_size 64

	// .globl	_Z14parallel_symgsPKiS0_PKfiPfS3_

.visible .entry _Z14parallel_symgsPKiS0_PKfiPfS3_(
	.param .u64 .ptr .align 1 _Z14parallel_symgsPKiS0_PKfiPfS3__param_0,
	.param .u64 .ptr .align 1 _Z14parallel_symgsPKiS0_PKfiPfS3__param_1,
	.param .u64 .ptr .align 1 _Z14parallel_symgsPKiS0_PKfiPfS3__param_2,
	.param .u32 _Z14parallel_symgsPKiS0_PKfiPfS3__param_3,
	.param .u64 .ptr .align 1 _Z14parallel_symgsPKiS0_PKfiPfS3__param_4,
	.param .u64 .ptr .align 1 _Z14parallel_symgsPKiS0_PKfiPfS3__param_5
)
{


	ret;

}


// ===== COMPILED SASS (sm_100) =====

	.target	sm_100

	.elftype	@"ET_EXEC"


//--------------------- .note.nv.tkinfo           --------------------------
	.section	.note.nv.tkinfo,"",@"SHT_NOTE"
	.sectionflags	@"SHF_NOTE_NV_TKINFO"
	.tkinfo
        /*0018*/ 	.word	0x00000002
        /*0030*/ 	.string	""
        /*0030*/ 	.string	"ptxas"
        /*0030*/ 	.string	"Cuda compilation tools, release 13.0, V13.0.88"
        /*0030*/ 	.string	"Build cuda_13.0.r13.0/compiler.36424714_0"
        /*0030*/ 	.string	"-arch sm_100 -m 64 "



//--------------------- .note.nv.cuinfo           --------------------------
	.section	.note.nv.cuinfo,"",@"SHT_NOTE"
	.sectionflags	@"SHF_NOTE_NV_CUINFO"
        /*0018*/ 	.short	0x0002
        /*001a*/ 	.short	0x0064
        /*001c*/ 	.short	0x0082
	.zero		2


//--------------------- .nv.info                  --------------------------
	.section	.nv.info,"",@"SHT_CUDA_INFO"
	.align	4


	//----- nvinfo : EIATTR_REGCOUNT
	.align		4
        /*0000*/ 	.byte	0x04, 0x2f
        /*0002*/ 	.short	(.L_1 - .L_0)
	.align		4
.L_0:
        /*0004*/ 	.word	index@(_Z14parallel_symgsPKiS0_PKfiPfS3_)
        /*0008*/ 	.word	0x00000004


	//----- nvinfo : EIATTR_FRAME_SIZE
	.align		4
.L_1:
        /*000c*/ 	.byte	0x04, 0x11
        /*000e*/ 	.short	(.L_3 - .L_2)
	.align		4
.L_2:
        /*0010*/ 	.word	index@(_Z14parallel_symgsPKiS0_PKfiPfS3_)
        /*0014*/ 	.word	0x00000000


	//----- nvinfo : EIATTR_MIN_STACK_SIZE
	.align		4
.L_3:
        /*0018*/ 	.byte	0x04, 0x12
        /*001a*/ 	.short	(.L_5 - .L_4)
	.align		4
.L_4:
        /*001c*/ 	.word	index@(_Z14parallel_symgsPKiS0_PKfiPfS3_)
        /*0020*/ 	.word	0x00000000
.L_5:


//--------------------- .nv.compat                --------------------------
	.section	.nv.compat,"",@"SHT_CUDA_COMPAT_INFO"
	.align	4
        /*0000*/ 	.byte	0x02, 0x09, 0x00, 0x00, 0x02, 0x02, 0x01, 0x00, 0x02, 0x05, 0x05, 0x00, 0x03, 0x07, 0x01, 0x01
        /*0010*/ 	.byte	0x02, 0x03, 0x00, 0x00, 0x02, 0x06, 0x01, 0x00, 0x04, 0x0b, 0x08, 0x00, 0x09, 0x00, 0x00, 0x00
        /*0020*/ 	.byte	0x00, 0x00, 0x00, 0x00


//--------------------- .nv.info._Z14parallel_symgsPKiS0_PKfiPfS3_ --------------------------
	.section	.nv.info._Z14parallel_symgsPKiS0_PKfiPfS3_,"",@"SHT_CUDA_INFO"
	.sectionflags	@""
	.align	4


	//----- nvinfo : EIATTR_CUDA_API_VERSION
	.align		4
        /*0000*/ 	.byte	0x04, 0x37
        /*0002*/ 	.short	(.L_7 - .L_6)
.L_6:
        /*0004*/ 	.word	0x00000082


	//----- nvinfo : EIATTR_KPARAM_INFO
	.align		4
.L_7:
        /*0008*/ 	.byte	0x04, 0x17
        /*000a*/ 	.short	(.L_9 - .L_8)
.L_8:
        /*000c*/ 	.word	0x00000000
        /*0010*/ 	.short	0x0005
        /*0012*/ 	.short	0x0028
        /*0014*/ 	.byte	0x00, 0xf5, 0x21, 0x00


	//----- nvinfo : EIATTR_KPARAM_INFO
	.align		4
.L_9:
        /*0018*/ 	.byte	0x04, 0x17
        /*001a*/ 	.short	(.L_11 - .L_10)
.L_10:
        /*001c*/ 	.word	0x00000000
        /*0020*/ 	.short	0x0004
        /*0022*/ 	.short	0x0020
        /*0024*/ 	.byte	0x00, 0xf5, 0x21, 0x00


	//----- nvinfo : EIATTR_KPARAM_INFO
	.align		4
.L_11:
        /*0028*/ 	.byte	0x04, 0x17
        /*002a*/ 	.short	(.L_13 - .L_12)
.L_12:
        /*002c*/ 	.word	0x00000000
        /*0030*/ 	.short	0x0003
        /*0032*/ 	.short	0x0018
        /*0034*/ 	.byte	0x00, 0xf0, 0x11, 0x00


	//----- nvinfo : EIATTR_KPARAM_INFO
	.align		4
.L_13:
        /*0038*/ 	.byte	0x04, 0x17
        /*003a*/ 	.short	(.L_15 - .L_14)
.L_14:
        /*003c*/ 	.word	0x00000000
        /*0040*/ 	.short	0x0002
        /*0042*/ 	.short	0x0010
        /*0044*/ 	.byte	0x00, 0xf5, 0x21, 0x00


	//----- nvinfo : EIATTR_KPARAM_INFO
	.align		4
.L_15:
        /*0048*/ 	.byte	0x04, 0x17
        /*004a*/ 	.short	(.L_17 - .L_16)
.L_16:
        /*004c*/ 	.word	0x00000000
        /*0050*/ 	.short	0x0001
        /*0052*/ 	.short	0x0008
        /*0054*/ 	.byte	0x00, 0xf5, 0x21, 0x00


	//----- nvinfo : EIATTR_KPARAM_INFO
	.align		4
.L_17:
        /*0058*/ 	.byte	0x04, 0x17
        /*005a*/ 	.short	(.L_19 - .L_18)
.L_18:
        /*005c*/ 	.word	0x00000000
        /*0060*/ 	.short	0x0000
        /*0062*/ 	.short	0x0000
        /*0064*/ 	.byte	0x00, 0xf5, 0x21, 0x00


	//----- nvinfo : EIATTR_SPARSE_MMA_MASK
	.align		4
.L_19:
        /*0068*/ 	.byte	0x03, 0x50
        /*006a*/ 	.short	0x0000


	//----- nvinfo : EIATTR_MAXREG_COUNT
	.align		4
        /*006c*/ 	.byte	0x03, 0x1b
        /*006e*/ 	.short	0x00ff


	//----- nvinfo : EIATTR_MERCURY_ISA_VERSION
	.align		4
        /*0070*/ 	.byte	0x03, 0x5f
        /*0072*/ 	.short	0x0101


	//----- nvinfo : EIATTR_VRC_CTA_INIT_COUNT
	.align		4
        /*0074*/ 	.byte	0x02, 0x4a
	.zero		1
	.zero		1


	//----- nvinfo : EIATTR_EXIT_INSTR_OFFSETS
	.align		4
        /*0078*/ 	.byte	0x04, 0x1c
        /*007a*/ 	.short	(.L_21 - .L_20)


	//   ....[0]....
.L_20:
        /*007c*/ 	.word	0x00000010


	//----- nvinfo : EIATTR_CBANK_PARAM_SIZE
	.align		4
.L_21:
        /*0080*/ 	.byte	0x03, 0x19
        /*0082*/ 	.short	0x0030


	//----- nvinfo : EIATTR_PARAM_CBANK
	.align		4
        /*0084*/ 	.byte	0x04, 0x0a
        /*0086*/ 	.short	(.L_23 - .L_22)
	.align		4
.L_22:
        /*0088*/ 	.word	index@(.nv.constant0._Z14parallel_symgsPKiS0_PKfiPfS3_)
        /*008c*/ 	.short	0x0380
        /*008e*/ 	.short	0x0030


	//----- nvinfo : EIATTR_SW_WAR
	.align		4
.L_23:
        /*0090*/ 	.byte	0x04, 0x36
        /*0092*/ 	.short	(.L_25 - .L_24)
.L_24:
        /*0094*/ 	.word	0x00000008
.L_25:


//--------------------- .nv.callgraph             --------------------------
	.section	.nv.callgraph,"",@"SHT_CUDA_CALLGRAPH"
	.align	4
	.sectionentsize	8
	.align		4
        /*0000*/ 	.word	0x00000000
	.align		4
        /*0004*/ 	.word	0xffffffff
	.align		4
        /*0008*/ 	.word	0x00000000
	.align		4
        /*000c*/ 	.word	0xfffffffe
	.align		4
        /*0010*/ 	.word	0x00000000
	.align		4
        /*0014*/ 	.word	0xfffffffd
	.align		4
        /*0018*/ 	.word	0x00000000
	.align		4
        /*001c*/ 	.word	0xfffffffc


//--------------------- .text._Z14parallel_symgsPKiS0_PKfiPfS3_ --------------------------
	.section	.text._Z14parallel_symgsPKiS0_PKfiPfS3_,"ax",@progbits
	.align	128
        .global         _Z14parallel_symgsPKiS0_PKfiPfS3_
        .type           _Z14parallel_symgsPKiS0_PKfiPfS3_,@function
        .size           _Z14parallel_symgsPKiS0_PKfiPfS3_,(.L_x_1 - _Z14parallel_symgsPKiS0_PKfiPfS3_)
        .other          _Z14parallel_symgsPKiS0_PKfiPfS3_,@"STO_CUDA_ENTRY STV_DEFAULT"
_Z14parallel_symgsPKiS0_PKfiPfS3_:
.text._Z14parallel_symgsPKiS0_PKfiPfS3_:
[----:B------:R-:W-:Y:S01]  /*0000*/  LDC R1, c[0x0][0x37c] ;  /* 0x0000df00ff017b82 */ /* 0x000fe20000000800 */
[----:B------:R-:W-:Y:S05]  /*0010*/  EXIT ;  /* 0x000000000000794d */ /* 0x000fea0003800000 */
.L_x_0:
[----:B------:R-:W-:-:S00]  /*0020*/  BRA `(.L_x_0) ;  /* 0xfffffffc00fc7947 */ /* 0x000fc0000383ffff */
[----:B------:R-:W-:-:S00]  /*0030*/  NOP ;  /* 0x0000000000007918 */ /* 0x000fc00000000000 */
        /* <DEDUP_REMOVED lines=12> */
.L_x_1:


//--------------------- .nv.shared.reserved.0     --------------------------
	.section	.nv.shared.reserved.0,"aw",@nobits
	.weak		__nv_reservedSMEM_offset_0_alias
	.size		__nv_reservedSMEM_offset_0_alias, 0, 64
	.other		__nv_reservedSMEM_offset_0_alias,@"STO_CUDA_RESERVED_SHARED STV_DEFAULT"
__nv_reservedSMEM_offset_0_alias:
	.zero		0
	.zero		64


//--------------------- .nv.constant0._Z14parallel_symgsPKiS0_PKfiPfS3_ --------------------------
	.section	.nv.constant0._Z14parallel_symgsPKiS0_PKfiPfS3_,"a",@progbits
	.sectionflags	@""
	.align	4
.nv.constant0._Z14parallel_symgsPKiS0_PKfiPfS3_:
	.zero		944


//--------------------- SYMBOLS --------------------------

	.type		.nv.reservedSmem.offset0,@object
	.size		.nv.reservedSmem.offset0,0x4
